//
// Generated by NVIDIA NVVM Compiler
//
// Compiler Build ID: CL-36424714
// Cuda compilation tools, release 13.0, V13.0.88
// Based on NVVM 20.0.0
//

.version 9.0
.target sm_100
.address_size 64

	// .globl	_Z6normaliPfS_S_

.visible .entry _Z6normaliPfS_S_(
	.param .u32 _Z6normaliPfS_S__param_0,
	.param .u64 .ptr .align 1 _Z6normaliPfS_S__param_1,
	.param .u64 .ptr .align 1 _Z6normaliPfS_S__param_2,
	.param .u64 .ptr .align 1 _Z6normaliPfS_S__param_3
)
{
	.reg .pred 	%p<11>;
	.reg .b32 	%r<108>;
	.reg .b32 	%f<65>;
	.reg .b64 	%rd<65>;

	ld.param.u32 	%r52, [_Z6normaliPfS_S__param_0];
	ld.param.u64 	%rd10, [_Z6normaliPfS_S__param_1];
	ld.param.u64 	%rd11, [_Z6normaliPfS_S__param_2];
	ld.param.u64 	%rd9, [_Z6normaliPfS_S__param_3];
	cvta.to.global.u64 	%rd1, %rd11;
	cvta.to.global.u64 	%rd2, %rd10;
	mov.u32 	%r1, %tid.x;
	mov.u32 	%r2, %tid.y;
	mov.u32 	%r53, %ctaid.x;
	mov.u32 	%r54, %ctaid.y;
	mov.u32 	%r55, %ntid.x;
	mad.lo.s32 	%r3, %r53, %r55, %r1;
	mov.u32 	%r56, %ntid.y;
	mad.lo.s32 	%r57, %r54, %r56, %r2;
	max.u32 	%r58, %r3, %r57;
	setp.ge.u32 	%p1, %r58, %r52;
	@%p1 bra 	$L__BB0_15;
	setp.lt.s32 	%p2, %r52, 1;
	mov.f32 	%f64, 0f00000000;
	@%p2 bra 	$L__BB0_14;
	mul.lo.s32 	%r5, %r52, %r2;
	and.b32  	%r6, %r52, 7;
	setp.lt.u32 	%p3, %r52, 8;
	mov.b32 	%r102, 0;
	mov.u32 	%r107, %r102;
	@%p3 bra 	$L__BB0_5;
	and.b32  	%r102, %r52, 2147483640;
	neg.s32 	%r96, %r102;
	add.s32 	%r95, %r1, %r52;
	shl.b32 	%r10, %r52, 3;
	shl.b32 	%r62, %r52, 1;
	add.s32 	%r94, %r1, %r62;
	mad.lo.s32 	%r93, %r52, 3, %r1;
	shl.b32 	%r63, %r52, 2;
	add.s32 	%r92, %r1, %r63;
	mad.lo.s32 	%r91, %r52, 5, %r1;
	mad.lo.s32 	%r90, %r52, 6, %r1;
	mad.lo.s32 	%r89, %r52, 7, %r1;
	mul.wide.u32 	%rd12, %r1, 4;
	add.s64 	%rd64, %rd1, %rd12;
	mul.wide.u32 	%rd13, %r5, 4;
	add.s64 	%rd14, %rd13, %rd2;
	add.s64 	%rd63, %rd14, 16;
	mov.b32 	%r107, 0;
	mul.wide.u32 	%rd29, %r10, 4;
$L__BB0_4:
	.pragma "nounroll";
	ld.global.f32 	%f4, [%rd63+-16];
	ld.global.f32 	%f5, [%rd64];
	cvt.rn.f32.s32 	%f6, %r107;
	fma.rn.f32 	%f7, %f4, %f5, %f6;
	cvt.rzi.s32.f32 	%r64, %f7;
	ld.global.f32 	%f8, [%rd63+-12];
	mul.wide.u32 	%rd15, %r95, 4;
	add.s64 	%rd16, %rd1, %rd15;
	ld.global.f32 	%f9, [%rd16];
	cvt.rn.f32.s32 	%f10, %r64;
	fma.rn.f32 	%f11, %f8, %f9, %f10;
	cvt.rzi.s32.f32 	%r65, %f11;
	ld.global.f32 	%f12, [%rd63+-8];
	mul.wide.u32 	%rd17, %r94, 4;
	add.s64 	%rd18, %rd1, %rd17;
	ld.global.f32 	%f13, [%rd18];
	cvt.rn.f32.s32 	%f14, %r65;
	fma.rn.f32 	%f15, %f12, %f13, %f14;
	cvt.rzi.s32.f32 	%r66, %f15;
	ld.global.f32 	%f16, [%rd63+-4];
	mul.wide.u32 	%rd19, %r93, 4;
	add.s64 	%rd20, %rd1, %rd19;
	ld.global.f32 	%f17, [%rd20];
	cvt.rn.f32.s32 	%f18, %r66;
	fma.rn.f32 	%f19, %f16, %f17, %f18;
	cvt.rzi.s32.f32 	%r67, %f19;
	ld.global.f32 	%f20, [%rd63];
	mul.wide.u32 	%rd21, %r92, 4;
	add.s64 	%rd22, %rd1, %rd21;
	ld.global.f32 	%f21, [%rd22];
	cvt.rn.f32.s32 	%f22, %r67;
	fma.rn.f32 	%f23, %f20, %f21, %f22;
	cvt.rzi.s32.f32 	%r68, %f23;
	ld.global.f32 	%f24, [%rd63+4];
	mul.wide.u32 	%rd23, %r91, 4;
	add.s64 	%rd24, %rd1, %rd23;
	ld.global.f32 	%f25, [%rd24];
	cvt.rn.f32.s32 	%f26, %r68;
	fma.rn.f32 	%f27, %f24, %f25, %f26;
	cvt.rzi.s32.f32 	%r69, %f27;
	ld.global.f32 	%f28, [%rd63+8];
	mul.wide.u32 	%rd25, %r90, 4;
	add.s64 	%rd26, %rd1, %rd25;
	ld.global.f32 	%f29, [%rd26];
	cvt.rn.f32.s32 	%f30, %r69;
	fma.rn.f32 	%f31, %f28, %f29, %f30;
	cvt.rzi.s32.f32 	%r70, %f31;
	ld.global.f32 	%f32, [%rd63+12];
	mul.wide.u32 	%rd27, %r89, 4;
	add.s64 	%rd28, %rd1, %rd27;
	ld.global.f32 	%f33, [%rd28];
	cvt.rn.f32.s32 	%f34, %r70;
	fma.rn.f32 	%f35, %f32, %f33, %f34;
	cvt.rzi.s32.f32 	%r107, %f35;
	add.s32 	%r96, %r96, 8;
	add.s32 	%r95, %r95, %r10;
	add.s32 	%r94, %r94, %r10;
	add.s32 	%r93, %r93, %r10;
	add.s32 	%r92, %r92, %r10;
	add.s32 	%r91, %r91, %r10;
	add.s32 	%r90, %r90, %r10;
	add.s32 	%r89, %r89, %r10;
	add.s64 	%rd64, %rd64, %rd29;
	add.s64 	%rd63, %rd63, 32;
	setp.ne.s32 	%p4, %r96, 0;
	@%p4 bra 	$L__BB0_4;
$L__BB0_5:
	setp.eq.s32 	%p5, %r6, 0;
	@%p5 bra 	$L__BB0_13;
	and.b32  	%r38, %r52, 3;
	setp.lt.u32 	%p6, %r6, 4;
	@%p6 bra 	$L__BB0_8;
	add.s32 	%r72, %r102, %r5;
	mul.wide.u32 	%rd30, %r72, 4;
	add.s64 	%rd31, %rd2, %rd30;
	ld.global.f32 	%f36, [%rd31];
	mad.lo.s32 	%r73, %r102, %r52, %r1;
	mul.wide.u32 	%rd32, %r73, 4;
	add.s64 	%rd33, %rd1, %rd32;
	ld.global.f32 	%f37, [%rd33];
	cvt.rn.f32.s32 	%f38, %r107;
	fma.rn.f32 	%f39, %f36, %f37, %f38;
	cvt.rzi.s32.f32 	%r74, %f39;
	cvt.u64.u32 	%rd34, %r5;
	cvt.u64.u32 	%rd35, %r102;
	add.s64 	%rd36, %rd35, %rd34;
	shl.b64 	%rd37, %rd36, 2;
	add.s64 	%rd38, %rd2, %rd37;
	ld.global.f32 	%f40, [%rd38+4];
	add.s32 	%r75, %r73, %r52;
	mul.wide.u32 	%rd39, %r75, 4;
	add.s64 	%rd40, %rd1, %rd39;
	ld.global.f32 	%f41, [%rd40];
	cvt.rn.f32.s32 	%f42, %r74;
	fma.rn.f32 	%f43, %f40, %f41, %f42;
	cvt.rzi.s32.f32 	%r76, %f43;
	ld.global.f32 	%f44, [%rd38+8];
	add.s32 	%r77, %r75, %r52;
	mul.wide.u32 	%rd41, %r77, 4;
	add.s64 	%rd42, %rd1, %rd41;
	ld.global.f32 	%f45, [%rd42];
	cvt.rn.f32.s32 	%f46, %r76;
	fma.rn.f32 	%f47, %f44, %f45, %f46;
	cvt.rzi.s32.f32 	%r78, %f47;
	ld.global.f32 	%f48, [%rd38+12];
	add.s32 	%r79, %r77, %r52;
	mul.wide.u32 	%rd43, %r79, 4;
	add.s64 	%rd44, %rd1, %rd43;
	ld.global.f32 	%f49, [%rd44];
	cvt.rn.f32.s32 	%f50, %r78;
	fma.rn.f32 	%f51, %f48, %f49, %f50;
	cvt.rzi.s32.f32 	%r107, %f51;
	add.s32 	%r102, %r102, 4;
$L__BB0_8:
	setp.eq.s32 	%p7, %r38, 0;
	@%p7 bra 	$L__BB0_13;
	setp.eq.s32 	%p8, %r38, 1;
	@%p8 bra 	$L__BB0_11;
	add.s32 	%r81, %r102, %r5;
	mul.wide.u32 	%rd45, %r81, 4;
	add.s64 	%rd46, %rd2, %rd45;
	ld.global.f32 	%f52, [%rd46];
	mad.lo.s32 	%r82, %r102, %r52, %r1;
	mul.wide.u32 	%rd47, %r82, 4;
	add.s64 	%rd48, %rd1, %rd47;
	ld.global.f32 	%f53, [%rd48];
	cvt.rn.f32.s32 	%f54, %r107;
	fma.rn.f32 	%f55, %f52, %f53, %f54;
	cvt.rzi.s32.f32 	%r83, %f55;
	cvt.u64.u32 	%rd49, %r5;
	cvt.u64.u32 	%rd50, %r102;
	add.s64 	%rd51, %rd50, %rd49;
	shl.b64 	%rd52, %rd51, 2;
	add.s64 	%rd53, %rd2, %rd52;
	ld.global.f32 	%f56, [%rd53+4];
	add.s32 	%r84, %r82, %r52;
	mul.wide.u32 	%rd54, %r84, 4;
	add.s64 	%rd55, %rd1, %rd54;
	ld.global.f32 	%f57, [%rd55];
	cvt.rn.f32.s32 	%f58, %r83;
	fma.rn.f32 	%f59, %f56, %f57, %f58;
	cvt.rzi.s32.f32 	%r107, %f59;
	add.s32 	%r102, %r102, 2;
$L__BB0_11:
	and.b32  	%r85, %r52, 1;
	setp.eq.b32 	%p9, %r85, 1;
	not.pred 	%p10, %p9;
	@%p10 bra 	$L__BB0_13;
	add.s32 	%r86, %r102, %r5;
	mul.wide.u32 	%rd56, %r86, 4;
	add.s64 	%rd57, %rd2, %rd56;
	ld.global.f32 	%f60, [%rd57];
	mad.lo.s32 	%r87, %r102, %r52, %r1;
	mul.wide.u32 	%rd58, %r87, 4;
	add.s64 	%rd59, %rd1, %rd58;
	ld.global.f32 	%f61, [%rd59];
	cvt.rn.f32.s32 	%f62, %r107;
	fma.rn.f32 	%f63, %f60, %f61, %f62;
	cvt.rzi.s32.f32 	%r107, %f63;
$L__BB0_13:
	cvt.rn.f32.s32 	%f64, %r107;
$L__BB0_14:
	mad.lo.s32 	%r88, %r57, %r52, %r3;
	cvta.to.global.u64 	%rd60, %rd9;
	mul.wide.u32 	%rd61, %r88, 4;
	add.s64 	%rd62, %rd60, %rd61;
	st.global.f32 	[%rd62], %f64;
$L__BB0_15:
	ret;

}


// ===== COMPILED SASS (sm_100) =====

	.target	sm_100

	.elftype	@"ET_EXEC"


//--------------------- .note.nv.tkinfo           --------------------------
	.section	.note.nv.tkinfo,"",@"SHT_NOTE"
	.sectionflags	@"SHF_NOTE_NV_TKINFO"
	.tkinfo
        /*0018*/ 	.word	0x00000002
        /*0030*/ 	.string	""
        /*0030*/ 	.string	"ptxas"
        /*0030*/ 	.string	"Cuda compilation tools, release 13.0, V13.0.88"
        /*0030*/ 	.string	"Build cuda_13.0.r13.0/compiler.36424714_0"
        /*0030*/ 	.string	"-arch sm_100 -m 64 "



//--------------------- .note.nv.cuinfo           --------------------------
	.section	.note.nv.cuinfo,"",@"SHT_NOTE"
	.sectionflags	@"SHF_NOTE_NV_CUINFO"
        /*0018*/ 	.short	0x0002
        /*001a*/ 	.short	0x0064
        /*001c*/ 	.short	0x0082
	.zero		2


//--------------------- .nv.info                  --------------------------
	.section	.nv.info,"",@"SHT_CUDA_INFO"
	.align	4


	//----- nvinfo : EIATTR_REGCOUNT
	.align		4
        /*0000*/ 	.byte	0x04, 0x2f
        /*0002*/ 	.short	(.L_1 - .L_0)
	.align		4
.L_0:
        /*0004*/ 	.word	index@(_Z6normaliPfS_S_)
        /*0008*/ 	.word	0x00000020


	//----- nvinfo : EIATTR_FRAME_SIZE
	.align		4
.L_1:
        /*000c*/ 	.byte	0x04, 0x11
        /*000e*/ 	.short	(.L_3 - .L_2)
	.align		4
.L_2:
        /*0010*/ 	.word	index@(_Z6normaliPfS_S_)
        /*0014*/ 	.word	0x00000000


	//----- nvinfo : EIATTR_MIN_STACK_SIZE
	.align		4
.L_3:
        /*0018*/ 	.byte	0x04, 0x12
        /*001a*/ 	.short	(.L_5 - .L_4)
	.align		4
.L_4:
        /*001c*/ 	.word	index@(_Z6normaliPfS_S_)
        /*0020*/ 	.word	0x00000000
.L_5:


//--------------------- .nv.compat                --------------------------
	.section	.nv.compat,"",@"SHT_CUDA_COMPAT_INFO"
	.align	4
        /*0000*/ 	.byte	0x02, 0x09, 0x00, 0x00, 0x02, 0x02, 0x01, 0x00, 0x02, 0x05, 0x05, 0x00, 0x03, 0x07, 0x01, 0x01
        /*0010*/ 	.byte	0x02, 0x03, 0x00, 0x00, 0x02, 0x06, 0x01, 0x00, 0x04, 0x0b, 0x08, 0x00, 0x09, 0x00, 0x00, 0x00
        /*0020*/ 	.byte	0x00, 0x00, 0x00, 0x00


//--------------------- .nv.info._Z6normaliPfS_S_ --------------------------
	.section	.nv.info._Z6normaliPfS_S_,"",@"SHT_CUDA_INFO"
	.sectionflags	@""
	.align	4


	//----- nvinfo : EIATTR_CUDA_API_VERSION
	.align		4
        /*0000*/ 	.byte	0x04, 0x37
        /*0002*/ 	.short	(.L_7 - .L_6)
.L_6:
        /*0004*/ 	.word	0x00000082


	//----- nvinfo : EIATTR_KPARAM_INFO
	.align		4
.L_7:
        /*0008*/ 	.byte	0x04, 0x17
        /*000a*/ 	.short	(.L_9 - .L_8)
.L_8:
        /*000c*/ 	.word	0x00000000
        /*0010*/ 	.short	0x0003
        /*0012*/ 	.short	0x0018
        /*0014*/ 	.byte	0x00, 0xf5, 0x21, 0x00


	//----- nvinfo : EIATTR_KPARAM_INFO
	.align		4
.L_9:
        /*0018*/ 	.byte	0x04, 0x17
        /*001a*/ 	.short	(.L_11 - .L_10)
.L_10:
        /*001c*/ 	.word	0x00000000
        /*0020*/ 	.short	0x0002
        /*0022*/ 	.short	0x0010
        /*0024*/ 	.byte	0x00, 0xf5, 0x21, 0x00


	//----- nvinfo : EIATTR_KPARAM_INFO
	.align		4
.L_11:
        /*0028*/ 	.byte	0x04, 0x17
        /*002a*/ 	.short	(.L_13 - .L_12)
.L_12:
        /*002c*/ 	.word	0x00000000
        /*0030*/ 	.short	0x0001
        /*0032*/ 	.short	0x0008
        /*0034*/ 	.byte	0x00, 0xf5, 0x21, 0x00


	//----- nvinfo : EIATTR_KPARAM_INFO
	.align		4
.L_13:
        /*0038*/ 	.byte	0x04, 0x17
        /*003a*/ 	.short	(.L_15 - .L_14)
.L_14:
        /*003c*/ 	.word	0x00000000
        /*0040*/ 	.short	0x0000
        /*0042*/ 	.short	0x0000
        /*0044*/ 	.byte	0x00, 0xf0, 0x11, 0x00


	//----- nvinfo : EIATTR_SPARSE_MMA_MASK
	.align		4
.L_15:
        /*0048*/ 	.byte	0x03, 0x50
        /*004a*/ 	.short	0x0000


	//----- nvinfo : EIATTR_MAXREG_COUNT
	.align		4
        /*004c*/ 	.byte	0x03, 0x1b
        /*004e*/ 	.short	0x00ff


	//----- nvinfo : EIATTR_MERCURY_ISA_VERSION
	.align		4
        /*0050*/ 	.byte	0x03, 0x5f
        /*0052*/ 	.short	0x0101


	//----- nvinfo : EIATTR_VRC_CTA_INIT_COUNT
	.align		4
        /*0054*/ 	.byte	0x02, 0x4a
	.zero		1
	.zero		1


	//----- nvinfo : EIATTR_EXIT_INSTR_OFFSETS
	.align		4
        /*0058*/ 	.byte	0x04, 0x1c
        /*005a*/ 	.short	(.L_17 - .L_16)


	//   ....[0]....
.L_16:
        /*005c*/ 	.word	0x000000c0


	//   ....[1]....
        /*0060*/ 	.word	0x00000c00


	//----- nvinfo : EIATTR_CBANK_PARAM_SIZE
	.align		4
.L_17:
        /*0064*/ 	.byte	0x03, 0x19
        /*0066*/ 	.short	0x0020


	//----- nvinfo : EIATTR_PARAM_CBANK
	.align		4
        /*0068*/ 	.byte	0x04, 0x0a
        /*006a*/ 	.short	(.L_19 - .L_18)
	.align		4
.L_18:
        /*006c*/ 	.word	index@(.nv.constant0._Z6normaliPfS_S_)
        /*0070*/ 	.short	0x0380
        /*0072*/ 	.short	0x0020


	//----- nvinfo : EIATTR_SW_WAR
	.align		4
.L_19:
        /*0074*/ 	.byte	0x04, 0x36
        /*0076*/ 	.short	(.L_21 - .L_20)
.L_20:
        /*0078*/ 	.word	0x00000008
.L_21:


//--------------------- .nv.callgraph             --------------------------
	.section	.nv.callgraph,"",@"SHT_CUDA_CALLGRAPH"
	.align	4
	.sectionentsize	8
	.align		4
        /*0000*/ 	.word	0x00000000
	.align		4
        /*0004*/ 	.word	0xffffffff
	.align		4
        /*0008*/ 	.word	0x00000000
	.align		4
        /*000c*/ 	.word	0xfffffffe
	.align		4
        /*0010*/ 	.word	0x00000000
	.align		4
        /*0014*/ 	.word	0xfffffffd
	.align		4
        /*0018*/ 	.word	0x00000000
	.align		4
        /*001c*/ 	.word	0xfffffffc


//--------------------- .text._Z6normaliPfS_S_    --------------------------
	.section	.text._Z6normaliPfS_S_,"ax",@progbits
	.align	128
        .global         _Z6normaliPfS_S_
        .type           _Z6normaliPfS_S_,@function
        .size           _Z6normaliPfS_S_,(.L_x_7 - _Z6normaliPfS_S_)
        .other          _Z6normaliPfS_S_,@"STO_CUDA_ENTRY STV_DEFAULT"
_Z6normaliPfS_S_:
.text._Z6normaliPfS_S_:
[----:B------:R-:W-:Y:S01]  /*0000*/  LDC R1, c[0x0][0x37c] ;  /* 0x0000df00ff017b82 */ /* 0x000fe20000000800 */
[----:B------:R-:W0:Y:S07]  /*0010*/  S2R R0, SR_TID.X ;  /* 0x0000000000007919 */ /* 0x000e2e0000002100 */
[----:B------:R-:W0:Y:S01]  /*0020*/  S2UR UR4, SR_CTAID.X ;  /* 0x00000000000479c3 */ /* 0x000e220000002500 */
[----:B------:R-:W1:Y:S07]  /*0030*/  S2R R6, SR_TID.Y ;  /* 0x0000000000067919 */ /* 0x000e6e0000002200 */
[----:B------:R-:W0:Y:S08]  /*0040*/  LDC R5, c[0x0][0x360] ;  /* 0x0000d800ff057b82 */ /* 0x000e300000000800 */
[----:B------:R-:W1:Y:S08]  /*0050*/  S2UR UR5, SR_CTAID.Y ;  /* 0x00000000000579c3 */ /* 0x000e700000002600 */
[----:B------:R-:W1:Y:S08]  /*0060*/  LDC R7, c[0x0][0x364] ;  /* 0x0000d900ff077b82 */ /* 0x000e700000000800 */
[----:B------:R-:W2:Y:S01]  /*0070*/  LDC R3, c[0x0][0x380] ;  /* 0x0000e000ff037b82 */ /* 0x000ea20000000800 */
[----:B0-----:R-:W-:-:S02]  /*0080*/  IMAD R2, R5, UR4, R0 ;  /* 0x0000000405027c24 */ /* 0x001fc4000f8e0200 */
[----:B-1----:R-:W-:-:S05]  /*0090*/  IMAD R5, R7, UR5, R6 ;  /* 0x0000000507057c24 */ /* 0x002fca000f8e0206 */
[----:B------:R-:W-:-:S04]  /*00a0*/  VIMNMX.U32 R4, PT, PT, R2, R5, !PT ;  /* 0x0000000502047248 */ /* 0x000fc80007fe0000 */
[----:B--2---:R-:W-:-:S13]  /*00b0*/  ISETP.GE.U32.AND P0, PT, R4, R3, PT ;  /* 0x000000030400720c */ /* 0x004fda0003f06070 */
[----:B------:R-:W-:Y:S05]  /*00c0*/  @P0 EXIT ;  /* 0x000000000000094d */ /* 0x000fea0003800000 */
[----:B------:R-:W-:Y:S01]  /*00d0*/  ISETP.GE.AND P0, PT, R3, 0x1, PT ;  /* 0x000000010300780c */ /* 0x000fe20003f06270 */
[----:B------:R-:W0:Y:S01]  /*00e0*/  LDCU.64 UR4, c[0x0][0x358] ;  /* 0x00006b00ff0477ac */ /* 0x000e220008000a00 */
[----:B------:R-:W-:-:S11]  /*00f0*/  HFMA2 R9, -RZ, RZ, 0, 0 ;  /* 0x00000000ff097431 */ /* 0x000fd600000001ff */
[----:B------:R-:W-:Y:S05]  /*0100*/  @!P0 BRA `(.L_x_0) ;  /* 0x0000000800ac8947 */ /* 0x000fea0003800000 */
[C---:B------:R-:W-:Y:S01]  /*0110*/  ISETP.GE.U32.AND P1, PT, R3.reuse, 0x8, PT ;  /* 0x000000080300780c */ /* 0x040fe20003f26070 */
[----:B------:R-:W-:Y:S01]  /*0120*/  IMAD R6, R6, R3, RZ ;  /* 0x0000000306067224 */ /* 0x000fe200078e02ff */
[----:B------:R-:W-:Y:S01]  /*0130*/  LOP3.LUT R4, R3, 0x7, RZ, 0xc0, !PT ;  /* 0x0000000703047812 */ /* 0x000fe200078ec0ff */
[----:B------:R-:W-:Y:S01]  /*0140*/  IMAD.MOV.U32 R7, RZ, RZ, RZ ;  /* 0x000000ffff077224 */ /* 0x000fe200078e00ff */
[----:B------:R-:W-:Y:S02]  /*0150*/  MOV R18, RZ ;  /* 0x000000ff00127202 */ /* 0x000fe40000000f00 */
[----:B------:R-:W-:-:S07]  /*0160*/  ISETP.NE.AND P0, PT, R4, RZ, PT ;  /* 0x000000ff0400720c */ /* 0x000fce0003f05270 */
[----:B------:R-:W-:Y:S06]  /*0170*/  @!P1 BRA `(.L_x_1) ;  /* 0x00000004003c9947 */ /* 0x000fec0003800000 */
[----:B------:R-:W1:Y:S01]  /*0180*/  LDC.64 R8, c[0x0][0x388] ;  /* 0x0000e200ff087b82 */ /* 0x000e620000000a00 */
[C---:B------:R-:W-:Y:S01]  /*0190*/  LOP3.LUT R7, R3.reuse, 0x7ffffff8, RZ, 0xc0, !PT ;  /* 0x7ffffff803077812 */ /* 0x040fe200078ec0ff */
[C---:B------:R-:W-:Y:S01]  /*01a0*/  IMAD.SHL.U32 R11, R3.reuse, 0x8, RZ ;  /* 0x00000008030b7824 */ /* 0x040fe200078e00ff */
[----:B------:R-:W-:Y:S01]  /*01b0*/  IADD3 R10, PT, PT, R0, R3, RZ ;  /* 0x00000003000a7210 */ /* 0x000fe20007ffe0ff */
[C-C-:B------:R-:W-:Y:S01]  /*01c0*/  IMAD R22, R3.reuse, 0x3, R0.reuse ;  /* 0x0000000303167824 */ /* 0x140fe200078e0200 */
[C---:B------:R-:W-:Y:S01]  /*01d0*/  LEA R23, R3.reuse, R0, 0x2 ;  /* 0x0000000003177211 */ /* 0x040fe200078e10ff */
[C-C-:B------:R-:W-:Y:S02]  /*01e0*/  IMAD R24, R3.reuse, 0x5, R0.reuse ;  /* 0x0000000503187824 */ /* 0x140fe400078e0200 */
[----:B------:R-:W2:Y:S01]  /*01f0*/  LDC.64 R12, c[0x0][0x390] ;  /* 0x0000e400ff0c7b82 */ /* 0x000ea20000000a00 */
[C-C-:B------:R-:W-:Y:S02]  /*0200*/  IMAD R25, R3.reuse, 0x6, R0.reuse ;  /* 0x0000000603197824 */ /* 0x140fe400078e0200 */
[----:B------:R-:W-:-:S02]  /*0210*/  IMAD R26, R3, 0x7, R0 ;  /* 0x00000007031a7824 */ /* 0x000fc400078e0200 */
[----:B------:R-:W-:Y:S02]  /*0220*/  IMAD.MOV.U32 R18, RZ, RZ, RZ ;  /* 0x000000ffff127224 */ /* 0x000fe400078e00ff */
[----:B-1----:R-:W-:-:S03]  /*0230*/  IMAD.WIDE.U32 R8, R6, 0x4, R8 ;  /* 0x0000000406087825 */ /* 0x002fc600078e0008 */
[----:B------:R-:W-:Y:S02]  /*0240*/  IADD3 R20, P1, PT, R8, 0x10, RZ ;  /* 0x0000001008147810 */ /* 0x000fe40007f3e0ff */
[----:B------:R-:W-:Y:S01]  /*0250*/  LEA R8, R3, R0, 0x1 ;  /* 0x0000000003087211 */ /* 0x000fe200078e08ff */
[----:B--2---:R-:W-:-:S04]  /*0260*/  IMAD.WIDE.U32 R16, R0, 0x4, R12 ;  /* 0x0000000400107825 */ /* 0x004fc800078e000c */
[----:B------:R-:W-:Y:S01]  /*0270*/  IMAD.X R21, RZ, RZ, R9, P1 ;  /* 0x000000ffff157224 */ /* 0x000fe200008e0609 */
[----:B------:R-:W-:-:S07]  /*0280*/  IADD3 R9, PT, PT, -R7, RZ, RZ ;  /* 0x000000ff07097210 */ /* 0x000fce0007ffe1ff */
.L_x_2:
[----:B------:R-:W-:Y:S01]  /*0290*/  MOV R14, R20 ;  /* 0x00000014000e7202 */ /* 0x000fe20000000f00 */
[----:B------:R-:W-:Y:S01]  /*02a0*/  IMAD.MOV.U32 R15, RZ, RZ, R21 ;  /* 0x000000ffff0f7224 */ /* 0x000fe200078e0015 */
[----:B0-2---:R-:W2:Y:S04]  /*02b0*/  LDG.E R20, desc[UR4][R16.64] ;  /* 0x0000000410147981 */ /* 0x005ea8000c1e1900 */
[----:B------:R-:W2:Y:S01]  /*02c0*/  LDG.E R19, desc[UR4][R14.64+-0x10] ;  /* 0xfffff0040e137981 */ /* 0x000ea2000c1e1900 */
[----:B-1----:R-:W-:-:S03]  /*02d0*/  IMAD.WIDE.U32 R28, R10, 0x4, R12 ;  /* 0x000000040a1c7825 */ /* 0x002fc600078e000c */
[----:B------:R-:W3:Y:S04]  /*02e0*/  LDG.E R27, desc[UR4][R14.64+-0xc] ;  /* 0xfffff4040e1b7981 */ /* 0x000ee8000c1e1900 */
[----:B------:R-:W3:Y:S01]  /*02f0*/  LDG.E R28, desc[UR4][R28.64] ;  /* 0x000000041c1c7981 */ /* 0x000ee2000c1e1900 */
[----:B------:R-:W-:-:S05]  /*0300*/  I2FP.F32.S32 R18, R18 ;  /* 0x0000001200127245 */ /* 0x000fca0000201400 */
[----:B--2---:R-:W-:-:S06]  /*0310*/  FFMA R18, R19, R20, R18 ;  /* 0x0000001413127223 */ /* 0x004fcc0000000012 */
[----:B------:R-:W0:Y:S02]  /*0320*/  F2I.TRUNC.NTZ R18, R18 ;  /* 0x0000001200127305 */ /* 0x000e24000020f100 */
[----:B0-----:R-:W-:-:S05]  /*0330*/  I2FP.F32.S32 R20, R18 ;  /* 0x0000001200147245 */ /* 0x001fca0000201400 */
[----:B---3--:R-:W-:Y:S01]  /*0340*/  FFMA R27, R27, R28, R20 ;  /* 0x0000001c1b1b7223 */ /* 0x008fe20000000014 */
[--C-:B------:R-:W-:Y:S01]  /*0350*/  IMAD.WIDE.U32 R20, R8, 0x4, R12.reuse ;  /* 0x0000000408147825 */ /* 0x100fe200078e000c */
[----:B------:R-:W2:Y:S05]  /*0360*/  LDG.E R28, desc[UR4][R14.64+-0x4] ;  /* 0xfffffc040e1c7981 */ /* 0x000eaa000c1e1900 */
[----:B------:R-:W3:Y:S04]  /*0370*/  LDG.E R21, desc[UR4][R20.64] ;  /* 0x0000000414157981 */ /* 0x000ee8000c1e1900 */
[----:B------:R-:W3:Y:S01]  /*0380*/  LDG.E R20, desc[UR4][R14.64+-0x8] ;  /* 0xfffff8040e147981 */ /* 0x000ee2000c1e1900 */
[----:B------:R-:W-:-:S06]  /*0390*/  IMAD.WIDE.U32 R18, R22, 0x4, R12 ;  /* 0x0000000416127825 */ /* 0x000fcc00078e000c */
[----:B------:R-:W2:Y:S01]  /*03a0*/  LDG.E R19, desc[UR4][R18.64] ;  /* 0x0000000412137981 */ /* 0x000ea2000c1e1900 */
[----:B------:R-:W0:Y:S02]  /*03b0*/  F2I.TRUNC.NTZ R27, R27 ;  /* 0x0000001b001b7305 */ /* 0x000e24000020f100 */
[----:B0-----:R-:W-:Y:S02]  /*03c0*/  I2FP.F32.S32 R29, R27 ;  /* 0x0000001b001d7245 */ /* 0x001fe40000201400 */
[----:B------:R-:W4:Y:S03]  /*03d0*/  LDG.E R27, desc[UR4][R14.64+0x4] ;  /* 0x000004040e1b7981 */ /* 0x000f26000c1e1900 */
[----:B---3--:R-:W-:-:S06]  /*03e0*/  FFMA R29, R20, R21, R29 ;  /* 0x00000015141d7223 */ /* 0x008fcc000000001d */
[----:B------:R-:W0:Y:S01]  /*03f0*/  F2I.TRUNC.NTZ R29, R29 ;  /* 0x0000001d001d7305 */ /* 0x000e22000020f100 */
[----:B------:R-:W-:-:S06]  /*0400*/  IMAD.WIDE.U32 R20, R23, 0x4, R12 ;  /* 0x0000000417147825 */ /* 0x000fcc00078e000c */
[----:B------:R-:W3:Y:S01]  /*0410*/  LDG.E R20, desc[UR4][R20.64] ;  /* 0x0000000414147981 */ /* 0x000ee2000c1e1900 */
[----:B0-----:R-:W-:-:S05]  /*0420*/  I2FP.F32.S32 R29, R29 ;  /* 0x0000001d001d7245 */ /* 0x001fca0000201400 */
[----:B--2---:R-:W-:Y:S02]  /*0430*/  FFMA R28, R28, R19, R29 ;  /* 0x000000131c1c7223 */ /* 0x004fe4000000001d */
[----:B------:R-:W3:Y:S01]  /*0440*/  LDG.E R29, desc[UR4][R14.64] ;  /* 0x000000040e1d7981 */ /* 0x000ee2000c1e1900 */
[----:B------:R-:W-:-:S06]  /*0450*/  IMAD.WIDE.U32 R18, R24, 0x4, R12 ;  /* 0x0000000418127825 */ /* 0x000fcc00078e000c */
[----:B------:R-:W4:Y:S01]  /*0460*/  LDG.E R18, desc[UR4][R18.64] ;  /* 0x0000000412127981 */ /* 0x000f22000c1e1900 */
[----:B------:R-:W0:Y:S02]  /*0470*/  F2I.TRUNC.NTZ R28, R28 ;  /* 0x0000001c001c7305 */ /* 0x000e24000020f100 */
[----:B0-----:R-:W-:-:S05]  /*0480*/  I2FP.F32.S32 R28, R28 ;  /* 0x0000001c001c7245 */ /* 0x001fca0000201400 */
[----:B---3--:R-:W-:Y:S02]  /*0490*/  FFMA R29, R29, R20, R28 ;  /* 0x000000141d1d7223 */ /* 0x008fe4000000001c */
[----:B------:R-:W2:Y:S04]  /*04a0*/  LDG.E R28, desc[UR4][R14.64+0xc] ;  /* 0x00000c040e1c7981 */ /* 0x000ea8000c1e1900 */
[----:B------:R-:W0:Y:S02]  /*04b0*/  F2I.TRUNC.NTZ R29, R29 ;  /* 0x0000001d001d7305 */ /* 0x000e24000020f100 */
[----:B0-----:R-:W-:Y:S02]  /*04c0*/  I2FP.F32.S32 R20, R29 ;  /* 0x0000001d00147245 */ /* 0x001fe40000201400 */
[----:B------:R-:W3:Y:S03]  /*04d0*/  LDG.E R29, desc[UR4][R14.64+0x8] ;  /* 0x000008040e1d7981 */ /* 0x000ee6000c1e1900 */
[----:B----4-:R-:W-:Y:S01]  /*04e0*/  FFMA R27, R27, R18, R20 ;  /* 0x000000121b1b7223 */ /* 0x010fe20000000014 */
[----:B------:R-:W-:-:S06]  /*04f0*/  IMAD.WIDE.U32 R20, R25, 0x4, R12 ;  /* 0x0000000419147825 */ /* 0x000fcc00078e000c */
[----:B------:R-:W3:Y:S01]  /*0500*/  LDG.E R20, desc[UR4][R20.64] ;  /* 0x0000000414147981 */ /* 0x000ee2000c1e1900 */
[----:B------:R-:W-:-:S06]  /*0510*/  IMAD.WIDE.U32 R18, R26, 0x4, R12 ;  /* 0x000000041a127825 */ /* 0x000fcc00078e000c */
[----:B------:R0:W2:Y:S01]  /*0520*/  LDG.E R19, desc[UR4][R18.64] ;  /* 0x0000000412137981 */ /* 0x0000a2000c1e1900 */
[----:B------:R-:W0:Y:S02]  /*0530*/  F2I.TRUNC.NTZ R27, R27 ;  /* 0x0000001b001b7305 */ /* 0x000e24000020f100 */
[----:B0-----:R-:W-:Y:S02]  /*0540*/  I2FP.F32.S32 R18, R27 ;  /* 0x0000001b00127245 */ /* 0x001fe40000201400 */
[----:B------:R-:W-:Y:S01]  /*0550*/  IADD3 R9, PT, PT, R9, 0x8, RZ ;  /* 0x0000000809097810 */ /* 0x000fe20007ffe0ff */
[C---:B------:R-:W-:Y:S01]  /*0560*/  IMAD.IADD R10, R11.reuse, 0x1, R10 ;  /* 0x000000010b0a7824 */ /* 0x040fe200078e020a */
[C---:B------:R-:W-:Y:S01]  /*0570*/  IADD3 R8, PT, PT, R11.reuse, R8, RZ ;  /* 0x000000080b087210 */ /* 0x040fe20007ffe0ff */
[C---:B------:R-:W-:Y:S01]  /*0580*/  IMAD.IADD R23, R11.reuse, 0x1, R23 ;  /* 0x000000010b177824 */ /* 0x040fe200078e0217 */
[C---:B------:R-:W-:Y:S01]  /*0590*/  IADD3 R22, PT, PT, R11.reuse, R22, RZ ;  /* 0x000000160b167210 */ /* 0x040fe20007ffe0ff */
[C---:B------:R-:W-:Y:S01]  /*05a0*/  IMAD.IADD R26, R11.reuse, 0x1, R26 ;  /* 0x000000010b1a7824 */ /* 0x040fe200078e021a */
[C---:B------:R-:W-:Y:S01]  /*05b0*/  IADD3 R24, PT, PT, R11.reuse, R24, RZ ;  /* 0x000000180b187210 */ /* 0x040fe20007ffe0ff */
[C---:B------:R-:W-:Y:S01]  /*05c0*/  IMAD.WIDE.U32 R16, R11.reuse, 0x4, R16 ;  /* 0x000000040b107825 */ /* 0x040fe200078e0010 */
[----:B------:R-:W-:-:S03]  /*05d0*/  IADD3 R25, PT, PT, R11, R25, RZ ;  /* 0x000000190b197210 */ /* 0x000fc60007ffe0ff */
[----:B---3--:R-:W-:-:S06]  /*05e0*/  FFMA R29, R29, R20, R18 ;  /* 0x000000141d1d7223 */ /* 0x008fcc0000000012 */
[----:B------:R-:W0:Y:S01]  /*05f0*/  F2I.TRUNC.NTZ R29, R29 ;  /* 0x0000001d001d7305 */ /* 0x000e22000020f100 */
[----:B------:R-:W-:-:S04]  /*0600*/  IADD3 R20, P1, PT, R14, 0x20, RZ ;  /* 0x000000200e147810 */ /* 0x000fc80007f3e0ff */
[----:B------:R-:W-:Y:S02]  /*0610*/  IADD3.X R21, PT, PT, RZ, R15, RZ, P1, !PT ;  /* 0x0000000fff157210 */ /* 0x000fe40000ffe4ff */
[----:B------:R-:W-:Y:S02]  /*0620*/  ISETP.NE.AND P1, PT, R9, RZ, PT ;  /* 0x000000ff0900720c */ /* 0x000fe40003f25270 */
[----:B0-----:R-:W-:-:S05]  /*0630*/  I2FP.F32.S32 R29, R29 ;  /* 0x0000001d001d7245 */ /* 0x001fca0000201400 */
[----:B--2---:R-:W-:-:S04]  /*0640*/  FFMA R28, R28, R19, R29 ;  /* 0x000000131c1c7223 */ /* 0x004fc8000000001d */
[----:B------:R1:W2:Y:S02]  /*0650*/  F2I.TRUNC.NTZ R18, R28 ;  /* 0x0000001c00127305 */ /* 0x0002a4000020f100 */
[----:B------:R-:W-:Y:S05]  /*0660*/  @P1 BRA `(.L_x_2) ;  /* 0xfffffffc00081947 */ /* 0x000fea000383ffff */
.L_x_1:
[----:B------:R-:W-:Y:S05]  /*0670*/  @!P0 BRA `(.L_x_3) ;  /* 0x00000004004c8947 */ /* 0x000fea0003800000 */
[----:B------:R-:W-:Y:S02]  /*0680*/  ISETP.GE.U32.AND P1, PT, R4, 0x4, PT ;  /* 0x000000040400780c */ /* 0x000fe40003f26070 */
[----:B------:R-:W-:-:S04]  /*0690*/  LOP3.LUT R19, R3, 0x3, RZ, 0xc0, !PT ;  /* 0x0000000303137812 */ /* 0x000fc800078ec0ff */
[----:B------:R-:W-:-:S07]  /*06a0*/  ISETP.NE.AND P0, PT, R19, RZ, PT ;  /* 0x000000ff1300720c */ /* 0x000fce0003f05270 */
[----:B------:R-:W-:Y:S06]  /*06b0*/  @!P1 BRA `(.L_x_4) ;  /* 0x0000000000989947 */ /* 0x000fec0003800000 */
[----:B------:R-:W3:Y:S01]  /*06c0*/  LDC.64 R12, c[0x0][0x388] ;  /* 0x0000e200ff0c7b82 */ /* 0x000ee20000000a00 */
[----:B------:R-:W-:Y:S01]  /*06d0*/  IADD3 R9, PT, PT, R6, R7, RZ ;  /* 0x0000000706097210 */ /* 0x000fe20007ffe0ff */
[----:B------:R-:W-:Y:S01]  /*06e0*/  IMAD R8, R7, R3, R0 ;  /* 0x0000000307087224 */ /* 0x000fe200078e0200 */
[----:B------:R-:W4:Y:S05]  /*06f0*/  LDCU.64 UR6, c[0x0][0x388] ;  /* 0x00007100ff0677ac */ /* 0x000f2a0008000a00 */
[----:B------:R-:W5:Y:S01]  /*0700*/  LDC.64 R10, c[0x0][0x390] ;  /* 0x0000e400ff0a7b82 */ /* 0x000f620000000a00 */
[----:B---3--:R-:W-:-:S05]  /*0710*/  IMAD.WIDE.U32 R12, R9, 0x4, R12 ;  /* 0x00000004090c7825 */ /* 0x008fca00078e000c */
[----:B0-----:R0:W3:Y:S01]  /*0720*/  LDG.E R4, desc[UR4][R12.64] ;  /* 0x000000040c047981 */ /* 0x0010e2000c1e1900 */
[----:B-----5:R-:W-:-:S05]  /*0730*/  IMAD.WIDE.U32 R22, R8, 0x4, R10 ;  /* 0x0000000408167825 */ /* 0x020fca00078e000a */
[----:B------:R5:W3:Y:S01]  /*0740*/  LDG.E R17, desc[UR4][R22.64] ;  /* 0x0000000416117981 */ /* 0x000ae2000c1e1900 */
[----:B------:R-:W-:Y:S02]  /*0750*/  IADD3 R9, P1, PT, R6, R7, RZ ;  /* 0x0000000706097210 */ /* 0x000fe40007f3e0ff */
[----:B------:R-:W-:-:S03]  /*0760*/  IADD3 R14, PT, PT, R8, R3, RZ ;  /* 0x00000003080e7210 */ /* 0x000fc60007ffe0ff */
[----:B------:R-:W-:Y:S01]  /*0770*/  IMAD.X R16, RZ, RZ, RZ, P1 ;  /* 0x000000ffff107224 */ /* 0x000fe200008e06ff */
[----:B----4-:R-:W-:Y:S01]  /*0780*/  LEA R8, P1, R9, UR6, 0x2 ;  /* 0x0000000609087c11 */ /* 0x010fe2000f8210ff */
[----:B------:R-:W-:-:S03]  /*0790*/  IMAD.WIDE.U32 R20, R14, 0x4, R10 ;  /* 0x000000040e147825 */ /* 0x000fc600078e000a */
[----:B------:R-:W-:Y:S02]  /*07a0*/  LEA.HI.X R9, R9, UR7, R16, 0x2, P1 ;  /* 0x0000000709097c11 */ /* 0x000fe400088f1410 */
[----:B------:R-:W4:Y:S04]  /*07b0*/  LDG.E R16, desc[UR4][R20.64] ;  /* 0x0000000414107981 */ /* 0x000f28000c1e1900 */
[----:B------:R-:W4:Y:S01]  /*07c0*/  LDG.E R15, desc[UR4][R8.64+0x4] ;  /* 0x00000404080f7981 */ /* 0x000f22000c1e1900 */
[----:B------:R-:W-:-:S03]  /*07d0*/  IADD3 R24, PT, PT, R14, R3, RZ ;  /* 0x000000030e187210 */ /* 0x000fc60007ffe0ff */
[----:B------:R-:W4:Y:S02]  /*07e0*/  LDG.E R14, desc[UR4][R8.64+0x8] ;  /* 0x00000804080e7981 */ /* 0x000f24000c1e1900 */
[C---:B0-----:R-:W-:Y:S02]  /*07f0*/  IMAD.WIDE.U32 R12, R24.reuse, 0x4, R10 ;  /* 0x00000004180c7825 */ /* 0x041fe400078e000a */
[----:B------:R0:W4:Y:S04]  /*0800*/  LDG.E R22, desc[UR4][R8.64+0xc] ;  /* 0x00000c0408167981 */ /* 0x000128000c1e1900 */
[----:B------:R-:W4:Y:S01]  /*0810*/  LDG.E R13, desc[UR4][R12.64] ;  /* 0x000000040c0d7981 */ /* 0x000f22000c1e1900 */
[----:B-----5:R-:W-:-:S05]  /*0820*/  IADD3 R23, PT, PT, R24, R3, RZ ;  /* 0x0000000318177210 */ /* 0x020fca0007ffe0ff */
[----:B------:R-:W-:-:S06]  /*0830*/  IMAD.WIDE.U32 R10, R23, 0x4, R10 ;  /* 0x00000004170a7825 */ /* 0x000fcc00078e000a */
[----:B------:R-:W5:Y:S01]  /*0840*/  LDG.E R11, desc[UR4][R10.64] ;  /* 0x000000040a0b7981 */ /* 0x000f62000c1e1900 */
[----:B--2---:R-:W-:Y:S01]  /*0850*/  I2FP.F32.S32 R23, R18 ;  /* 0x0000001200177245 */ /* 0x004fe20000201400 */
[----:B------:R-:W-:-:S04]  /*0860*/  VIADD R7, R7, 0x4 ;  /* 0x0000000407077836 */ /* 0x000fc80000000000 */
[----:B---3--:R-:W-:-:S06]  /*0870*/  FFMA R4, R4, R17, R23 ;  /* 0x0000001104047223 */ /* 0x008fcc0000000017 */
[----:B------:R-:W2:Y:S02]  /*0880*/  F2I.TRUNC.NTZ R4, R4 ;  /* 0x0000000400047305 */ /* 0x000ea4000020f100 */
[----:B--2---:R-:W-:-:S05]  /*0890*/  I2FP.F32.S32 R18, R4 ;  /* 0x0000000400127245 */ /* 0x004fca0000201400 */
[----:B----4-:R-:W-:-:S06]  /*08a0*/  FFMA R15, R15, R16, R18 ;  /* 0x000000100f0f7223 */ /* 0x010fcc0000000012 */
[----:B------:R-:W2:Y:S02]  /*08b0*/  F2I.TRUNC.NTZ R15, R15 ;  /* 0x0000000f000f7305 */ /* 0x000ea4000020f100 */
[----:B--2---:R-:W-:-:S05]  /*08c0*/  I2FP.F32.S32 R17, R15 ;  /* 0x0000000f00117245 */ /* 0x004fca0000201400 */
[----:B------:R-:W-:-:S06]  /*08d0*/  FFMA R13, R14, R13, R17 ;  /* 0x0000000d0e0d7223 */ /* 0x000fcc0000000011 */
[----:B------:R-:W0:Y:S02]  /*08e0*/  F2I.TRUNC.NTZ R13, R13 ;  /* 0x0000000d000d7305 */ /* 0x000e24000020f100 */
[----:B0-----:R-:W-:-:S05]  /*08f0*/  I2FP.F32.S32 R9, R13 ;  /* 0x0000000d00097245 */ /* 0x001fca0000201400 */
[----:B-----5:R-:W-:-:S04]  /*0900*/  FFMA R9, R22, R11, R9 ;  /* 0x0000000b16097223 */ /* 0x020fc80000000009 */
[----:B------:R3:W4:Y:S03]  /*0910*/  F2I.TRUNC.NTZ R18, R9 ;  /* 0x0000000900127305 */ /* 0x000726000020f100 */
.L_x_4:
[----:B------:R-:W-:Y:S05]  /*0920*/  @!P0 BRA `(.L_x_3) ;  /* 0x0000000000a08947 */ /* 0x000fea0003800000 */
[----:B------:R-:W-:Y:S02]  /*0930*/  ISETP.NE.AND P1, PT, R19, 0x1, PT ;  /* 0x000000011300780c */ /* 0x000fe40003f25270 */
[----:B------:R-:W-:-:S04]  /*0940*/  LOP3.LUT R4, R3, 0x1, RZ, 0xc0, !PT ;  /* 0x0000000103047812 */ /* 0x000fc800078ec0ff */
[----:B------:R-:W-:-:S07]  /*0950*/  ISETP.NE.U32.AND P0, PT, R4, 0x1, PT ;  /* 0x000000010400780c */ /* 0x000fce0003f05070 */
[----:B------:R-:W-:Y:S06]  /*0960*/  @!P1 BRA `(.L_x_5) ;  /* 0x0000000000609947 */ /* 0x000fec0003800000 */
[----:B------:R-:W5:Y:S01]  /*0970*/  LDC.64 R10, c[0x0][0x388] ;  /* 0x0000e200ff0a7b82 */ /* 0x000f620000000a00 */
[----:B------:R-:W-:Y:S01]  /*0980*/  IADD3 R13, PT, PT, R6, R7, RZ ;  /* 0x00000007060d7210 */ /* 0x000fe20007ffe0ff */
[----:B------:R-:W-:Y:S01]  /*0990*/  IMAD R4, R7, R3, R0 ;  /* 0x0000000307047224 */ /* 0x000fe200078e0200 */
[----:B------:R-:W1:Y:S05]  /*09a0*/  LDCU.64 UR6, c[0x0][0x388] ;  /* 0x00007100ff0677ac */ /* 0x000e6a0008000a00 */
[----:B---3--:R-:W3:Y:S01]  /*09b0*/  LDC.64 R8, c[0x0][0x390] ;  /* 0x0000e400ff087b82 */ /* 0x008ee20000000a00 */
[----:B-----5:R-:W-:-:S06]  /*09c0*/  IMAD.WIDE.U32 R12, R13, 0x4, R10 ;  /* 0x000000040d0c7825 */ /* 0x020fcc00078e000a */
[----:B0-----:R-:W5:Y:S01]  /*09d0*/  LDG.E R12, desc[UR4][R12.64] ;  /* 0x000000040c0c7981 */ /* 0x001f62000c1e1900 */
[----:B---3--:R-:W-:-:S06]  /*09e0*/  IMAD.WIDE.U32 R14, R4, 0x4, R8 ;  /* 0x00000004040e7825 */ /* 0x008fcc00078e0008 */
[----:B------:R-:W5:Y:S01]  /*09f0*/  LDG.E R15, desc[UR4][R14.64] ;  /* 0x000000040e0f7981 */ /* 0x000f62000c1e1900 */
[----:B------:R-:W-:Y:S01]  /*0a00*/  IADD3 R11, P1, PT, R6, R7, RZ ;  /* 0x00000007060b7210 */ /* 0x000fe20007f3e0ff */
[----:B------:R-:W-:-:S03]  /*0a10*/  IMAD.IADD R17, R4, 0x1, R3 ;  /* 0x0000000104117824 */ /* 0x000fc600078e0203 */
[----:B------:R-:W-:Y:S02]  /*0a20*/  IADD3.X R16, PT, PT, RZ, RZ, RZ, P1, !PT ;  /* 0x000000ffff107210 */ /* 0x000fe40000ffe4ff */
[----:B-1----:R-:W-:Y:S01]  /*0a30*/  LEA R10, P1, R11, UR6, 0x2 ;  /* 0x000000060b0a7c11 */ /* 0x002fe2000f8210ff */
[----:B------:R-:W-:-:S03]  /*0a40*/  IMAD.WIDE.U32 R8, R17, 0x4, R8 ;  /* 0x0000000411087825 */ /* 0x000fc600078e0008 */
[----:B------:R-:W-:-:S03]  /*0a50*/  LEA.HI.X R11, R11, UR7, R16, 0x2, P1 ;  /* 0x000000070b0b7c11 */ /* 0x000fc600088f1410 */
[----:B------:R-:W3:Y:S04]  /*0a60*/  LDG.E R9, desc[UR4][R8.64] ;  /* 0x0000000408097981 */ /* 0x000ee8000c1e1900 */
[----:B------:R-:W3:Y:S01]  /*0a70*/  LDG.E R10, desc[UR4][R10.64+0x4] ;  /* 0x000004040a0a7981 */ /* 0x000ee2000c1e1900 */
[----:B--2-4-:R-:W-:Y:S02]  /*0a80*/  I2FP.F32.S32 R17, R18 ;  /* 0x0000001200117245 */ /* 0x014fe40000201400 */
[----:B------:R-:W-:-:S03]  /*0a90*/  IADD3 R7, PT, PT, R7, 0x2, RZ ;  /* 0x0000000207077810 */ /* 0x000fc60007ffe0ff */
[----:B-----5:R-:W-:-:S06]  /*0aa0*/  FFMA R12, R12, R15, R17 ;  /* 0x0000000f0c0c7223 */ /* 0x020fcc0000000011 */
[----:B------:R-:W0:Y:S02]  /*0ab0*/  F2I.TRUNC.NTZ R12, R12 ;  /* 0x0000000c000c7305 */ /* 0x000e24000020f100 */
[----:B0-----:R-:W-:-:S05]  /*0ac0*/  I2FP.F32.S32 R13, R12 ;  /* 0x0000000c000d7245 */ /* 0x001fca0000201400 */
[----:B---3--:R-:W-:-:S04]  /*0ad0*/  FFMA R13, R10, R9, R13 ;  /* 0x000000090a0d7223 */ /* 0x008fc8000000000d */
[----:B------:R0:W1:Y:S03]  /*0ae0*/  F2I.TRUNC.NTZ R18, R13 ;  /* 0x0000000d00127305 */ /* 0x000066000020f100 */
.L_x_5:
[----:B------:R-:W-:Y:S05]  /*0af0*/  @P0 BRA `(.L_x_3) ;  /* 0x00000000002c0947 */ /* 0x000fea0003800000 */
[----:B---3--:R-:W3:Y:S01]  /*0b00*/  LDC.64 R8, c[0x0][0x388] ;  /* 0x0000e200ff087b82 */ /* 0x008ee20000000a00 */
[----:B0-----:R-:W-:Y:S01]  /*0b10*/  IADD3 R13, PT, PT, R6, R7, RZ ;  /* 0x00000007060d7210 */ /* 0x001fe20007ffe0ff */
[----:B------:R-:W-:-:S06]  /*0b20*/  IMAD R15, R7, R3, R0 ;  /* 0x00000003070f7224 */ /* 0x000fcc00078e0200 */
[----:B------:R-:W0:Y:S01]  /*0b30*/  LDC.64 R10, c[0x0][0x390] ;  /* 0x0000e400ff0a7b82 */ /* 0x000e220000000a00 */
[----:B---3--:R-:W-:-:S06]  /*0b40*/  IMAD.WIDE.U32 R6, R13, 0x4, R8 ;  /* 0x000000040d067825 */ /* 0x008fcc00078e0008 */
[----:B------:R-:W3:Y:S01]  /*0b50*/  LDG.E R6, desc[UR4][R6.64] ;  /* 0x0000000406067981 */ /* 0x000ee2000c1e1900 */
[----:B0-----:R-:W-:-:S06]  /*0b60*/  IMAD.WIDE.U32 R8, R15, 0x4, R10 ;  /* 0x000000040f087825 */ /* 0x001fcc00078e000a */
[----:B------:R-:W3:Y:S01]  /*0b70*/  LDG.E R9, desc[UR4][R8.64] ;  /* 0x0000000408097981 */ /* 0x000ee2000c1e1900 */
[----:B-12-4-:R-:W-:-:S05]  /*0b80*/  I2FP.F32.S32 R11, R18 ;  /* 0x00000012000b7245 */ /* 0x016fca0000201400 */
[----:B---3--:R-:W-:-:S06]  /*0b90*/  FFMA R18, R6, R9, R11 ;  /* 0x0000000906127223 */ /* 0x008fcc000000000b */
[----:B------:R-:W0:Y:S02]  /*0ba0*/  F2I.TRUNC.NTZ R18, R18 ;  /* 0x0000001200127305 */ /* 0x000e24000020f100 */
.L_x_3:
[----:B01234-:R-:W-:-:S07]  /*0bb0*/  I2FP.F32.S32 R9, R18 ;  /* 0x0000001200097245 */ /* 0x01ffce0000201400 */
.L_x_0:
[----:B------:R-:W1:Y:S01]  /*0bc0*/  LDC.64 R6, c[0x0][0x398] ;  /* 0x0000e600ff067b82 */ /* 0x000e620000000a00 */
[----:B------:R-:W-:-:S04]  /*0bd0*/  IMAD R3, R5, R3, R2 ;  /* 0x0000000305037224 */ /* 0x000fc800078e0202 */
[----:B-1----:R-:W-:-:S05]  /*0be0*/  IMAD.WIDE.U32 R2, R3, 0x4, R6 ;  /* 0x0000000403027825 */ /* 0x002fca00078e0006 */
[----:B0-----:R-:W-:Y:S01]  /*0bf0*/  STG.E desc[UR4][R2.64], R9 ;  /* 0x0000000902007986 */ /* 0x001fe2000c101904 */
[----:B------:R-:W-:Y:S05]  /*0c00*/  EXIT ;  /* 0x000000000000794d */ /* 0x000fea0003800000 */
.L_x_6:
[----:B------:R-:W-:-:S00]  /*0c10*/  BRA `(.L_x_6) ;  /* 0xfffffffc00fc7947 */ /* 0x000fc0000383ffff */
[----:B------:R-:W-:-:S00]  /*0c20*/  NOP ;  /* 0x0000000000007918 */ /* 0x000fc00000000000 */
        /* <DEDUP_REMOVED lines=13> */
.L_x_7:


//--------------------- .nv.shared.reserved.0     --------------------------
	.section	.nv.shared.reserved.0,"aw",@nobits
	.weak		__nv_reservedSMEM_offset_0_alias
	.size		__nv_reservedSMEM_offset_0_alias, 0, 64
	.other		__nv_reservedSMEM_offset_0_alias,@"STO_CUDA_RESERVED_SHARED STV_DEFAULT"
__nv_reservedSMEM_offset_0_alias:
	.zero		0
	.zero		64


//--------------------- .nv.constant0._Z6normaliPfS_S_ --------------------------
	.section	.nv.constant0._Z6normaliPfS_S_,"a",@progbits
	.sectionflags	@""
	.align	4
.nv.constant0._Z6normaliPfS_S_:
	.zero		928


//--------------------- SYMBOLS --------------------------

	.type		.nv.reservedSmem.offset0,@object
	.size		.nv.reservedSmem.offset0,0x4
